//
// Generated by NVIDIA NVVM Compiler
//
// Compiler Build ID: CL-36424714
// Cuda compilation tools, release 13.0, V13.0.88
// Based on NVVM 20.0.0
//

.version 9.0
.target sm_100
.address_size 64

	// .globl	_Z9histogramPcPi

.visible .entry _Z9histogramPcPi(
	.param .u64 .ptr .align 1 _Z9histogramPcPi_param_0,
	.param .u64 .ptr .align 1 _Z9histogramPcPi_param_1
)
{
	.reg .pred 	%p<2>;
	.reg .b32 	%r<8>;
	.reg .b64 	%rd<9>;

	ld.param.u64 	%rd1, [_Z9histogramPcPi_param_0];
	ld.param.u64 	%rd2, [_Z9histogramPcPi_param_1];
	mov.u32 	%r2, %ctaid.x;
	mov.u32 	%r3, %ntid.x;
	mov.u32 	%r4, %tid.x;
	mad.lo.s32 	%r1, %r2, %r3, %r4;
	setp.gt.s32 	%p1, %r1, 19;
	@%p1 bra 	$L__BB0_2;
	cvta.to.global.u64 	%rd3, %rd1;
	cvta.to.global.u64 	%rd4, %rd2;
	cvt.s64.s32 	%rd5, %r1;
	add.s64 	%rd6, %rd3, %rd5;
	ld.global.s8 	%r5, [%rd6];
	mul.wide.s32 	%rd7, %r5, 4;
	add.s64 	%rd8, %rd4, %rd7;
	ld.global.u32 	%r6, [%rd8];
	add.s32 	%r7, %r6, 1;
	st.global.u32 	[%rd8], %r7;
$L__BB0_2:
	ret;

}


// ===== COMPILED SASS (sm_100) =====

	.target	sm_100

	.elftype	@"ET_EXEC"


//--------------------- .note.nv.tkinfo           --------------------------
	.section	.note.nv.tkinfo,"",@"SHT_NOTE"
	.sectionflags	@"SHF_NOTE_NV_TKINFO"
	.tkinfo
        /*0018*/ 	.word	0x00000002
        /*0030*/ 	.string	""
        /*0030*/ 	.string	"ptxas"
        /*0030*/ 	.string	"Cuda compilation tools, release 13.0, V13.0.88"
        /*0030*/ 	.string	"Build cuda_13.0.r13.0/compiler.36424714_0"
        /*0030*/ 	.string	"-arch sm_100 -m 64 "



//--------------------- .note.nv.cuinfo           --------------------------
	.section	.note.nv.cuinfo,"",@"SHT_NOTE"
	.sectionflags	@"SHF_NOTE_NV_CUINFO"
        /*0018*/ 	.short	0x0002
        /*001a*/ 	.short	0x0064
        /*001c*/ 	.short	0x0082
	.zero		2


//--------------------- .nv.info                  --------------------------
	.section	.nv.info,"",@"SHT_CUDA_INFO"
	.align	4


	//----- nvinfo : EIATTR_REGCOUNT
	.align		4
        /*0000*/ 	.byte	0x04, 0x2f
        /*0002*/ 	.short	(.L_1 - .L_0)
	.align		4
.L_0:
        /*0004*/ 	.word	index@(_Z9histogramPcPi)
        /*0008*/ 	.word	0x0000000a


	//----- nvinfo : EIATTR_FRAME_SIZE
	.align		4
.L_1:
        /*000c*/ 	.byte	0x04, 0x11
        /*000e*/ 	.short	(.L_3 - .L_2)
	.align		4
.L_2:
        /*0010*/ 	.word	index@(_Z9histogramPcPi)
        /*0014*/ 	.word	0x00000000


	//----- nvinfo : EIATTR_MIN_STACK_SIZE
	.align		4
.L_3:
        /*0018*/ 	.byte	0x04, 0x12
        /*001a*/ 	.short	(.L_5 - .L_4)
	.align		4
.L_4:
        /*001c*/ 	.word	index@(_Z9histogramPcPi)
        /*0020*/ 	.word	0x00000000
.L_5:


//--------------------- .nv.compat                --------------------------
	.section	.nv.compat,"",@"SHT_CUDA_COMPAT_INFO"
	.align	4
        /*0000*/ 	.byte	0x02, 0x09, 0x00, 0x00, 0x02, 0x02, 0x01, 0x00, 0x02, 0x05, 0x05, 0x00, 0x03, 0x07, 0x01, 0x01
        /*0010*/ 	.byte	0x02, 0x03, 0x00, 0x00, 0x02, 0x06, 0x01, 0x00, 0x04, 0x0b, 0x08, 0x00, 0x09, 0x00, 0x00, 0x00
        /*0020*/ 	.byte	0x00, 0x00, 0x00, 0x00


//--------------------- .nv.info._Z9histogramPcPi --------------------------
	.section	.nv.info._Z9histogramPcPi,"",@"SHT_CUDA_INFO"
	.sectionflags	@""
	.align	4


	//----- nvinfo : EIATTR_CUDA_API_VERSION
	.align		4
        /*0000*/ 	.byte	0x04, 0x37
        /*0002*/ 	.short	(.L_7 - .L_6)
.L_6:
        /*0004*/ 	.word	0x00000082


	//----- nvinfo : EIATTR_KPARAM_INFO
	.align		4
.L_7:
        /*0008*/ 	.byte	0x04, 0x17
        /*000a*/ 	.short	(.L_9 - .L_8)
.L_8:
        /*000c*/ 	.word	0x00000000
        /*0010*/ 	.short	0x0001
        /*0012*/ 	.short	0x0008
        /*0014*/ 	.byte	0x00, 0xf5, 0x21, 0x00


	//----- nvinfo : EIATTR_KPARAM_INFO
	.align		4
.L_9:
        /*0018*/ 	.byte	0x04, 0x17
        /*001a*/ 	.short	(.L_11 - .L_10)
.L_10:
        /*001c*/ 	.word	0x00000000
        /*0020*/ 	.short	0x0000
        /*0022*/ 	.short	0x0000
        /*0024*/ 	.byte	0x00, 0xf5, 0x21, 0x00


	//----- nvinfo : EIATTR_SPARSE_MMA_MASK
	.align		4
.L_11:
        /*0028*/ 	.byte	0x03, 0x50
        /*002a*/ 	.short	0x0000


	//----- nvinfo : EIATTR_MAXREG_COUNT
	.align		4
        /*002c*/ 	.byte	0x03, 0x1b
        /*002e*/ 	.short	0x00ff


	//----- nvinfo : EIATTR_MERCURY_ISA_VERSION
	.align		4
        /*0030*/ 	.byte	0x03, 0x5f
        /*0032*/ 	.short	0x0101


	//----- nvinfo : EIATTR_VRC_CTA_INIT_COUNT
	.align		4
        /*0034*/ 	.byte	0x02, 0x4a
	.zero		1
	.zero		1


	//----- nvinfo : EIATTR_EXIT_INSTR_OFFSETS
	.align		4
        /*0038*/ 	.byte	0x04, 0x1c
        /*003a*/ 	.short	(.L_13 - .L_12)


	//   ....[0]....
.L_12:
        /*003c*/ 	.word	0x00000060


	//   ....[1]....
        /*0040*/ 	.word	0x00000110


	//----- nvinfo : EIATTR_CBANK_PARAM_SIZE
	.align		4
.L_13:
        /*0044*/ 	.byte	0x03, 0x19
        /*0046*/ 	.short	0x0010


	//----- nvinfo : EIATTR_PARAM_CBANK
	.align		4
        /*0048*/ 	.byte	0x04, 0x0a
        /*004a*/ 	.short	(.L_15 - .L_14)
	.align		4
.L_14:
        /*004c*/ 	.word	index@(.nv.constant0._Z9histogramPcPi)
        /*0050*/ 	.short	0x0380
        /*0052*/ 	.short	0x0010


	//----- nvinfo : EIATTR_SW_WAR
	.align		4
.L_15:
        /*0054*/ 	.byte	0x04, 0x36
        /*0056*/ 	.short	(.L_17 - .L_16)
.L_16:
        /*0058*/ 	.word	0x00000008
.L_17:


//--------------------- .nv.callgraph             --------------------------
	.section	.nv.callgraph,"",@"SHT_CUDA_CALLGRAPH"
	.align	4
	.sectionentsize	8
	.align		4
        /*0000*/ 	.word	0x00000000
	.align		4
        /*0004*/ 	.word	0xffffffff
	.align		4
        /*0008*/ 	.word	0x00000000
	.align		4
        /*000c*/ 	.word	0xfffffffe
	.align		4
        /*0010*/ 	.word	0x00000000
	.align		4
        /*0014*/ 	.word	0xfffffffd
	.align		4
        /*0018*/ 	.word	0x00000000
	.align		4
        /*001c*/ 	.word	0xfffffffc


//--------------------- .text._Z9histogramPcPi    --------------------------
	.section	.text._Z9histogramPcPi,"ax",@progbits
	.align	128
        .global         _Z9histogramPcPi
        .type           _Z9histogramPcPi,@function
        .size           _Z9histogramPcPi,(.L_x_1 - _Z9histogramPcPi)
        .other          _Z9histogramPcPi,@"STO_CUDA_ENTRY STV_DEFAULT"
_Z9histogramPcPi:
.text._Z9histogramPcPi:
[----:B------:R-:W-:Y:S01]  /*0000*/  LDC R1, c[0x0][0x37c] ;  /* 0x0000df00ff017b82 */ /* 0x000fe20000000800 */
[----:B------:R-:W0:Y:S07]  /*0010*/  S2R R3, SR_TID.X ;  /* 0x0000000000037919 */ /* 0x000e2e0000002100 */
[----:B------:R-:W0:Y:S08]  /*0020*/  S2UR UR4, SR_CTAID.X ;  /* 0x00000000000479c3 */ /* 0x000e300000002500 */
[----:B------:R-:W0:Y:S02]  /*0030*/  LDC R0, c[0x0][0x360] ;  /* 0x0000d800ff007b82 */ /* 0x000e240000000800 */
[----:B0-----:R-:W-:-:S05]  /*0040*/  IMAD R0, R0, UR4, R3 ;  /* 0x0000000400007c24 */ /* 0x001fca000f8e0203 */
[----:B------:R-:W-:-:S13]  /*0050*/  ISETP.GT.AND P0, PT, R0, 0x13, PT ;  /* 0x000000130000780c */ /* 0x000fda0003f04270 */
[----:B------:R-:W-:Y:S05]  /*0060*/  @P0 EXIT ;  /* 0x000000000000094d */ /* 0x000fea0003800000 */
[----:B------:R-:W0:Y:S01]  /*0070*/  LDCU.64 UR6, c[0x0][0x380] ;  /* 0x00007000ff0677ac */ /* 0x000e220008000a00 */
[----:B------:R-:W1:Y:S01]  /*0080*/  LDC.64 R2, c[0x0][0x388] ;  /* 0x0000e200ff027b82 */ /* 0x000e620000000a00 */
[----:B------:R-:W2:Y:S01]  /*0090*/  LDCU.64 UR4, c[0x0][0x358] ;  /* 0x00006b00ff0477ac */ /* 0x000ea20008000a00 */
[----:B0-----:R-:W-:-:S04]  /*00a0*/  IADD3 R4, P0, PT, R0, UR6, RZ ;  /* 0x0000000600047c10 */ /* 0x001fc8000ff1e0ff */
[----:B------:R-:W-:-:S06]  /*00b0*/  LEA.HI.X.SX32 R5, R0, UR7, 0x1, P0 ;  /* 0x0000000700057c11 */ /* 0x000fcc00080f0eff */
[----:B--2---:R-:W1:Y:S02]  /*00c0*/  LDG.E.S8 R5, desc[UR4][R4.64] ;  /* 0x0000000404057981 */ /* 0x004e64000c1e1300 */
[----:B-1----:R-:W-:-:S05]  /*00d0*/  IMAD.WIDE R2, R5, 0x4, R2 ;  /* 0x0000000405027825 */ /* 0x002fca00078e0202 */
[----:B------:R-:W2:Y:S02]  /*00e0*/  LDG.E R0, desc[UR4][R2.64] ;  /* 0x0000000402007981 */ /* 0x000ea4000c1e1900 */
[----:B--2---:R-:W-:-:S05]  /*00f0*/  IADD3 R7, PT, PT, R0, 0x1, RZ ;  /* 0x0000000100077810 */ /* 0x004fca0007ffe0ff */
[----:B------:R-:W-:Y:S01]  /*0100*/  STG.E desc[UR4][R2.64], R7 ;  /* 0x0000000702007986 */ /* 0x000fe2000c101904 */
[----:B------:R-:W-:Y:S05]  /*0110*/  EXIT ;  /* 0x000000000000794d */ /* 0x000fea0003800000 */
.L_x_0:
[----:B------:R-:W-:-:S00]  /*0120*/  BRA `(.L_x_0) ;  /* 0xfffffffc00fc7947 */ /* 0x000fc0000383ffff */
[----:B------:R-:W-:-:S00]  /*0130*/  NOP ;  /* 0x0000000000007918 */ /* 0x000fc00000000000 */
        /* <DEDUP_REMOVED lines=12> */
.L_x_1:


//--------------------- .nv.shared.reserved.0     --------------------------
	.section	.nv.shared.reserved.0,"aw",@nobits
	.weak		__nv_reservedSMEM_offset_0_alias
	.size		__nv_reservedSMEM_offset_0_alias, 0, 64
	.other		__nv_reservedSMEM_offset_0_alias,@"STO_CUDA_RESERVED_SHARED STV_DEFAULT"
__nv_reservedSMEM_offset_0_alias:
	.zero		0
	.zero		64


//--------------------- .nv.constant0._Z9histogramPcPi --------------------------
	.section	.nv.constant0._Z9histogramPcPi,"a",@progbits
	.sectionflags	@""
	.align	4
.nv.constant0._Z9histogramPcPi:
	.zero		912


//--------------------- SYMBOLS --------------------------

	.type		.nv.reservedSmem.offset0,@object
	.size		.nv.reservedSmem.offset0,0x4
